	.headerflags	@"EF_CUDA_TEXMODE_UNIFIED EF_CUDA_64BIT_ADDRESS EF_CUDA_ACCELERATORS EF_CUDA_SM90 EF_CUDA_VIRTUAL_SM(EF_CUDA_SM90)"
	.elftype	@"ET_EXEC"


//--------------------- .nv.info                  --------------------------
	.section	.nv.info,"",@"SHT_CUDA_INFO"
	.align	4


	//----- nvinfo : EIATTR_REGCOUNT
	.align		4
        /*0000*/ 	.byte	0x04, 0x2f
        /*0002*/ 	.short	(.L_3 - .L_2)
	.align		4
.L_2:
        /*0004*/ 	.word	index@(triton_poi_fused__native_batch_norm_legit_no_training_add_relu_23)
        /*0008*/ 	.word	0x00000024


	//----- nvinfo : EIATTR_MIN_STACK_SIZE
	.align		4
.L_3:
        /*000c*/ 	.byte	0x04, 0x12
        /*000e*/ 	.short	(.L_5 - .L_4)
	.align		4
.L_4:
        /*0010*/ 	.word	index@(triton_poi_fused__native_batch_norm_legit_no_training_add_relu_23)
        /*0014*/ 	.word	0x00000000


	//----- nvinfo : EIATTR_FRAME_SIZE
	.align		4
.L_5:
        /*0018*/ 	.byte	0x04, 0x11
        /*001a*/ 	.short	(.L_7 - .L_6)
	.align		4
.L_6:
        /*001c*/ 	.word	index@(triton_poi_fused__native_batch_norm_legit_no_training_add_relu_23)
        /*0020*/ 	.word	0x00000000


	//----- nvinfo : EIATTR_MIN_STACK_SIZE
	.align		4
.L_7:
        /*0024*/ 	.byte	0x04, 0x12
        /*0026*/ 	.short	(.L_9 - .L_8)
	.align		4
.L_8:
        /*0028*/ 	.word	index@(triton_poi_fused__native_batch_norm_legit_no_training_add_relu_23)
        /*002c*/ 	.word	0x00000000
.L_9:


//--------------------- .nv.info.triton_poi_fused__native_batch_norm_legit_no_training_add_relu_23 --------------------------
	.section	.nv.info.triton_poi_fused__native_batch_norm_legit_no_training_add_relu_23,"",@"SHT_CUDA_INFO"
	.sectionflags	@""
	.align	4


	//----- nvinfo : EIATTR_CUDA_API_VERSION
	.align		4
        /*0000*/ 	.byte	0x04, 0x37
        /*0002*/ 	.short	(.L_11 - .L_10)
.L_10:
        /*0004*/ 	.word	0x0000007c


	//----- nvinfo : EIATTR_KPARAM_INFO
	.align		4
.L_11:
        /*0008*/ 	.byte	0x04, 0x17
        /*000a*/ 	.short	(.L_13 - .L_12)
.L_12:
        /*000c*/ 	.word	0x00000000
        /*0010*/ 	.short	0x0007
        /*0012*/ 	.short	0x0038
        /*0014*/ 	.byte	0x00, 0xf0, 0x11, 0x00


	//----- nvinfo : EIATTR_KPARAM_INFO
	.align		4
.L_13:
        /*0018*/ 	.byte	0x04, 0x17
        /*001a*/ 	.short	(.L_15 - .L_14)
.L_14:
        /*001c*/ 	.word	0x00000000
        /*0020*/ 	.short	0x0006
        /*0022*/ 	.short	0x0030
        /*0024*/ 	.byte	0x00, 0xf4, 0x21, 0x00


	//----- nvinfo : EIATTR_KPARAM_INFO
	.align		4
.L_15:
        /*0028*/ 	.byte	0x04, 0x17
        /*002a*/ 	.short	(.L_17 - .L_16)
.L_16:
        /*002c*/ 	.word	0x00000000
        /*0030*/ 	.short	0x0005
        /*0032*/ 	.short	0x0028
        /*0034*/ 	.byte	0x00, 0xf4, 0x21, 0x00


	//----- nvinfo : EIATTR_KPARAM_INFO
	.align		4
.L_17:
        /*0038*/ 	.byte	0x04, 0x17
        /*003a*/ 	.short	(.L_19 - .L_18)
.L_18:
        /*003c*/ 	.word	0x00000000
        /*0040*/ 	.short	0x0004
        /*0042*/ 	.short	0x0020
        /*0044*/ 	.byte	0x00, 0xf4, 0x21, 0x00


	//----- nvinfo : EIATTR_KPARAM_INFO
	.align		4
.L_19:
        /*0048*/ 	.byte	0x04, 0x17
        /*004a*/ 	.short	(.L_21 - .L_20)
.L_20:
        /*004c*/ 	.word	0x00000000
        /*0050*/ 	.short	0x0003
        /*0052*/ 	.short	0x0018
        /*0054*/ 	.byte	0x00, 0xf4, 0x21, 0x00


	//----- nvinfo : EIATTR_KPARAM_INFO
	.align		4
.L_21:
        /*0058*/ 	.byte	0x04, 0x17
        /*005a*/ 	.short	(.L_23 - .L_22)
.L_22:
        /*005c*/ 	.word	0x00000000
        /*0060*/ 	.short	0x0002
        /*0062*/ 	.short	0x0010
        /*0064*/ 	.byte	0x00, 0xf4, 0x21, 0x00


	//----- nvinfo : EIATTR_KPARAM_INFO
	.align		4
.L_23:
        /*0068*/ 	.byte	0x04, 0x17
        /*006a*/ 	.short	(.L_25 - .L_24)
.L_24:
        /*006c*/ 	.word	0x00000000
        /*0070*/ 	.short	0x0001
        /*0072*/ 	.short	0x0008
        /*0074*/ 	.byte	0x00, 0xf4, 0x21, 0x00


	//----- nvinfo : EIATTR_KPARAM_INFO
	.align		4
.L_25:
        /*0078*/ 	.byte	0x04, 0x17
        /*007a*/ 	.short	(.L_27 - .L_26)
.L_26:
        /*007c*/ 	.word	0x00000000
        /*0080*/ 	.short	0x0000
        /*0082*/ 	.short	0x0000
        /*0084*/ 	.byte	0x00, 0xf4, 0x21, 0x00


	//----- nvinfo : EIATTR_SPARSE_MMA_MASK
	.align		4
.L_27:
        /*0088*/ 	.byte	0x03, 0x50
        /*008a*/ 	.short	0x0000


	//----- nvinfo : EIATTR_MAXREG_COUNT
	.align		4
        /*008c*/ 	.byte	0x03, 0x1b
        /*008e*/ 	.short	0x00ff


	//----- nvinfo : EIATTR_EXIT_INSTR_OFFSETS
	.align		4
        /*0090*/ 	.byte	0x04, 0x1c
        /*0092*/ 	.short	(.L_29 - .L_28)


	//   ....[0]....
.L_28:
        /*0094*/ 	.word	0x00000b10


	//----- nvinfo : EIATTR_REQNTID
	.align		4
.L_29:
        /*0098*/ 	.byte	0x04, 0x10
        /*009a*/ 	.short	(.L_31 - .L_30)
.L_30:
        /*009c*/ 	.word	0x00000080
        /*00a0*/ 	.word	0x00000001
        /*00a4*/ 	.word	0x00000001


	//----- nvinfo : EIATTR_CBANK_PARAM_SIZE
	.align		4
.L_31:
        /*00a8*/ 	.byte	0x03, 0x19
        /*00aa*/ 	.short	0x003c


	//----- nvinfo : EIATTR_PARAM_CBANK
	.align		4
        /*00ac*/ 	.byte	0x04, 0x0a
        /*00ae*/ 	.short	(.L_33 - .L_32)
	.align		4
.L_32:
        /*00b0*/ 	.word	index@(.nv.constant0.triton_poi_fused__native_batch_norm_legit_no_training_add_relu_23)
        /*00b4*/ 	.short	0x0210
        /*00b6*/ 	.short	0x003c


	//----- nvinfo : EIATTR_SW_WAR
	.align		4
.L_33:
        /*00b8*/ 	.byte	0x04, 0x36
        /*00ba*/ 	.short	(.L_35 - .L_34)
.L_34:
        /*00bc*/ 	.word	0x00000008
.L_35:


//--------------------- .nv.callgraph             --------------------------
	.section	.nv.callgraph,"",@"SHT_CUDA_CALLGRAPH"
	.align	4
	.sectionentsize	8
	.align		4
        /*0000*/ 	.word	0x00000000
	.align		4
        /*0004*/ 	.word	0xffffffff
	.align		4
        /*0008*/ 	.word	0x00000000
	.align		4
        /*000c*/ 	.word	0xfffffffe
	.align		4
        /*0010*/ 	.word	0x00000000
	.align		4
        /*0014*/ 	.word	0xfffffffd
	.align		4
        /*0018*/ 	.word	0x00000000
	.align		4
        /*001c*/ 	.word	0xfffffffc


//--------------------- .nv.constant4             --------------------------
	.section	.nv.constant4,"a",@progbits
	.align	8
	.align		8
.nv.constant4:
        /*0000*/ 	.dword	_$_str
	.align		8
        /*0008*/ 	.dword	_$_str_$_2


//--------------------- .text.triton_poi_fused__native_batch_norm_legit_no_training_add_relu_23 --------------------------
	.section	.text.triton_poi_fused__native_batch_norm_legit_no_training_add_relu_23,"ax",@progbits
	.align	128
        .global         triton_poi_fused__native_batch_norm_legit_no_training_add_relu_23
        .type           triton_poi_fused__native_batch_norm_legit_no_training_add_relu_23,@function
        .size           triton_poi_fused__native_batch_norm_legit_no_training_add_relu_23,(.L_x_1 - triton_poi_fused__native_batch_norm_legit_no_training_add_relu_23)
        .other          triton_poi_fused__native_batch_norm_legit_no_training_add_relu_23,@"STO_CUDA_ENTRY STV_DEFAULT"
triton_poi_fused__native_batch_norm_legit_no_training_add_relu_23:
.text.triton_poi_fused__native_batch_norm_legit_no_training_add_relu_23:
[----:B------:R-:W-:Y:S01]  /*0000*/  LDC R1, c[0x0][0x28] ;  /* 0x00000a00ff017b82 */ /* 0x000fe20000000800 */
[----:B------:R-:W1:Y:S07]  /*0010*/  S2R R0, SR_TID.X ;  /* 0x0000000000007919 */ /* 0x000e6e0000002100 */
[----:B------:R-:W2:Y:S01]  /*0020*/  LDC.64 R24, c[0x0][0x218] ;  /* 0x00008600ff187b82 */ /* 0x000ea20000000a00 */
[----:B------:R-:W-:Y:S01]  /*0030*/  ULDC.64 UR4, c[0x0][0x208] ;  /* 0x0000820000047ab9 */ /* 0x000fe20000000a00 */
[----:B------:R-:W3:Y:S06]  /*0040*/  S2R R3, SR_CTAID.X ;  /* 0x0000000000037919 */ /* 0x000eec0000002500 */
[----:B------:R-:W4:Y:S01]  /*0050*/  LDC.64 R20, c[0x0][0x210] ;  /* 0x00008400ff147b82 */ /* 0x000f220000000a00 */
[----:B-1----:R-:W-:-:S04]  /*0060*/  SHF.L.U32 R0, R0, 0x2, RZ ;  /* 0x0000000200007819 */ /* 0x002fc800000006ff */
[----:B------:R-:W-:Y:S02]  /*0070*/  LOP3.LUT R0, R0, 0x1fc, RZ, 0xc0, !PT ;  /* 0x000001fc00007812 */ /* 0x000fe400078ec0ff */
[----:B---3--:R-:W-:Y:S02]  /*0080*/  SHF.R.S32.HI R12, RZ, 0x15, R3 ;  /* 0x00000015ff0c7819 */ /* 0x008fe40000011403 */
[----:B------:R-:W-:Y:S02]  /*0090*/  LEA R0, R3, R0, 0xa ;  /* 0x0000000003007211 */ /* 0x000fe400078e50ff */
[----:B------:R-:W-:Y:S02]  /*00a0*/  SGXT R12, R12, 0x1 ;  /* 0x000000010c0c781a */ /* 0x000fe40000000200 */
[----:B------:R-:W-:Y:S01]  /*00b0*/  IADD3 R31, R0, 0x200, RZ ;  /* 0x00000200001f7810 */ /* 0x000fe20007ffe0ff */
[----:B----4-:R-:W-:Y:S01]  /*00c0*/  IMAD.WIDE R20, R0, 0x4, R20 ;  /* 0x0000000400147825 */ /* 0x010fe200078e0214 */
[----:B------:R-:W-:-:S04]  /*00d0*/  LEA.HI R2, R12, R0, RZ, 0xb ;  /* 0x000000000c027211 */ /* 0x000fc800078f58ff */
[----:B------:R-:W-:Y:S01]  /*00e0*/  LOP3.LUT R3, R2, 0xfffff800, RZ, 0xc0, !PT ;  /* 0xfffff80002037812 */ /* 0x000fe200078ec0ff */
[----:B------:R-:W3:Y:S03]  /*00f0*/  LDG.E.128 R4, desc[UR4][R20.64] ;  /* 0x0000000414047981 */ /* 0x000ee6000c1e1d00 */
[----:B------:R-:W-:Y:S02]  /*0100*/  IADD3 R28, R0, -R3, RZ ;  /* 0x80000003001c7210 */ /* 0x000fe40007ffe0ff */
[----:B------:R-:W1:Y:S01]  /*0110*/  LDC.64 R2, c[0x0][0x220] ;  /* 0x00008800ff027b82 */ /* 0x000e620000000a00 */
[----:B------:R-:W-:Y:S02]  /*0120*/  LEA.HI R12, R12, R31, RZ, 0xb ;  /* 0x0000001f0c0c7211 */ /* 0x000fe400078f58ff */
[----:B--2---:R-:W-:Y:S02]  /*0130*/  IMAD.WIDE R8, R28, 0x4, R24 ;  /* 0x000000041c087825 */ /* 0x004fe400078e0218 */
[----:B------:R-:W-:Y:S01]  /*0140*/  LOP3.LUT R14, R12, 0xfffff800, RZ, 0xc0, !PT ;  /* 0xfffff8000c0e7812 */ /* 0x000fe200078ec0ff */
[----:B------:R-:W2:Y:S03]  /*0150*/  LDG.E.128 R20, desc[UR4][R20.64+0x800] ;  /* 0x0008000414147981 */ /* 0x000ea6000c1e1d00 */
[----:B------:R-:W-:Y:S01]  /*0160*/  IADD3 R31, R31, -R14, RZ ;  /* 0x8000000e1f1f7210 */ /* 0x000fe20007ffe0ff */
[----:B------:R-:W3:Y:S01]  /*0170*/  LDG.E.EL.128 R8, desc[UR4][R8.64] ;  /* 0x0000000408087981 */ /* 0x000ee2000c2e1d00 */
[----:B-1----:R-:W-:-:S04]  /*0180*/  IMAD.WIDE R12, R28, 0x4, R2 ;  /* 0x000000041c0c7825 */ /* 0x002fc800078e0202 */
[C---:B------:R-:W-:Y:S02]  /*0190*/  IMAD.WIDE R18, R31.reuse, 0x4, R2 ;  /* 0x000000041f127825 */ /* 0x040fe400078e0202 */
[----:B------:R-:W4:Y:S04]  /*01a0*/  LDG.E.EL.128 R12, desc[UR4][R12.64] ;  /* 0x000000040c0c7981 */ /* 0x000f28000c2e1d00 */
[----:B------:R-:W5:Y:S01]  /*01b0*/  LDG.E.EL.128 R16, desc[UR4][R18.64] ;  /* 0x0000000412107981 */ /* 0x000f62000c2e1d00 */
[----:B------:R-:W-:-:S06]  /*01c0*/  IMAD.WIDE R24, R31, 0x4, R24 ;  /* 0x000000041f187825 */ /* 0x000fcc00078e0218 */
[----:B------:R-:W2:Y:S01]  /*01d0*/  LDG.E.EL.128 R24, desc[UR4][R24.64] ;  /* 0x0000000418187981 */ /* 0x000ea2000c2e1d00 */
[----:B------:R-:W-:Y:S01]  /*01e0*/  HFMA2.MMA R29, -RZ, RZ, 1.625, 0 ;  /* 0x3e800000ff1d7435 */ /* 0x000fe200000001ff */
[----:B---3--:R-:W-:Y:S01]  /*01f0*/  FADD R2, R7, -R11 ;  /* 0x8000000b07027221 */ /* 0x008fe20000000000 */
[----:B----4-:R-:W-:Y:S01]  /*0200*/  FADD R7, R12, 9.9999997473787516356e-06 ;  /* 0x3727c5ac0c077421 */ /* 0x010fe20000000000 */
[----:B-----5:R-:W-:-:S05]  /*0210*/  FADD R11, R16, 9.9999997473787516356e-06 ;  /* 0x3727c5ac100b7421 */ /* 0x020fca0000000000 */
[----:B------:R-:W1:Y:S01]  /*0220*/  MUFU.SQRT R7, R7 ;  /* 0x0000000700077308 */ /* 0x000e620000002000 */
[----:B------:R-:W-:Y:S01]  /*0230*/  FADD R17, R17, 9.9999997473787516356e-06 ;  /* 0x3727c5ac11117421 */ /* 0x000fe20000000000 */
[----:B------:R-:W-:-:S06]  /*0240*/  FADD R19, R19, 9.9999997473787516356e-06 ;  /* 0x3727c5ac13137421 */ /* 0x000fcc0000000000 */
[----:B------:R-:W3:Y:S01]  /*0250*/  MUFU.SQRT R11, R11 ;  /* 0x0000000b000b7308 */ /* 0x000ee20000002000 */
[----:B------:R-:W-:Y:S01]  /*0260*/  FADD R18, R18, 9.9999997473787516356e-06 ;  /* 0x3727c5ac12127421 */ /* 0x000fe20000000000 */
[----:B------:R-:W-:Y:S01]  /*0270*/  FADD R12, R5, -R9 ;  /* 0x80000009050c7221 */ /* 0x000fe20000000000 */
[----:B------:R-:W-:Y:S01]  /*0280*/  FADD R3, R6, -R10 ;  /* 0x8000000a06037221 */ /* 0x000fe20000000000 */
[----:B-1----:R-:W-:-:S04]  /*0290*/  FSETP.GT.AND P1, PT, R7, 8.50705917302346158658e+37, PT ;  /* 0x7e8000000700780b */ /* 0x002fc80003f24000 */
[----:B------:R-:W1:Y:S01]  /*02a0*/  MUFU.SQRT R16, R17 ;  /* 0x0000001100107308 */ /* 0x000e620000002000 */
[----:B------:R-:W-:-:S07]  /*02b0*/  FSETP.GEU.AND P6, PT, R7, 1.175494350822287508e-38, PT ;  /* 0x008000000700780b */ /* 0x000fce0003fce000 */
[----:B------:R-:W4:Y:S01]  /*02c0*/  MUFU.SQRT R5, R19 ;  /* 0x0000001300057308 */ /* 0x000f220000002000 */
[----:B---3--:R-:W-:-:S07]  /*02d0*/  FSETP.GT.AND P5, PT, R11, 8.50705917302346158658e+37, PT ;  /* 0x7e8000000b00780b */ /* 0x008fce0003fa4000 */
[----:B------:R-:W3:Y:S01]  /*02e0*/  MUFU.SQRT R6, R18 ;  /* 0x0000001200067308 */ /* 0x000ee20000002000 */
[----:B------:R-:W-:Y:S01]  /*02f0*/  FSETP.GEU.AND P4, PT, R11, 1.175494350822287508e-38, PT ;  /* 0x008000000b00780b */ /* 0x000fe20003f8e000 */
[----:B------:R-:W-:Y:S01]  /*0300*/  @P1 FMUL R7, R7, 0.25 ;  /* 0x3e80000007071820 */ /* 0x000fe20000400000 */
[----:B------:R-:W-:Y:S02]  /*0310*/  FSEL R33, R29, 1, P1 ;  /* 0x3f8000001d217808 */ /* 0x000fe40000800000 */
[----:B-1----:R-:W-:Y:S01]  /*0320*/  FSETP.GT.AND P0, PT, R16, 8.50705917302346158658e+37, PT ;  /* 0x7e8000001000780b */ /* 0x002fe20003f04000 */
[----:B------:R-:W-:Y:S02]  /*0330*/  @!P6 FMUL R7, R7, 16777216 ;  /* 0x4b8000000707e820 */ /* 0x000fe40000400000 */
[----:B------:R-:W-:Y:S01]  /*0340*/  @!P6 FMUL R33, R33, 16777216 ;  /* 0x4b8000002121e820 */ /* 0x000fe20000400000 */
[----:B----4-:R-:W-:Y:S01]  /*0350*/  FSETP.GT.AND P6, PT, R5, 8.50705917302346158658e+37, PT ;  /* 0x7e8000000500780b */ /* 0x010fe20003fc4000 */
[----:B------:R-:W-:Y:S01]  /*0360*/  FADD R30, R4, -R8 ;  /* 0x80000008041e7221 */ /* 0x000fe20000000000 */
[----:B------:R-:W-:Y:S01]  /*0370*/  @P5 FMUL R11, R11, 0.25 ;  /* 0x3e8000000b0b5820 */ /* 0x000fe20000400000 */
[----:B------:R-:W-:Y:S01]  /*0380*/  FSEL R4, R29, 1, P5 ;  /* 0x3f8000001d047808 */ /* 0x000fe20002800000 */
[----:B--2---:R-:W-:Y:S01]  /*0390*/  FADD R25, R21, -R25 ;  /* 0x8000001915197221 */ /* 0x004fe20000000000 */
[----:B------:R-:W-:Y:S01]  /*03a0*/  FSETP.GEU.AND P3, PT, R16, 1.175494350822287508e-38, PT ;  /* 0x008000001000780b */ /* 0x000fe20003f6e000 */
[----:B------:R-:W-:Y:S01]  /*03b0*/  FADD R24, R20, -R24 ;  /* 0x8000001814187221 */ /* 0x000fe20000000000 */
[C---:B---3--:R-:W-:Y:S01]  /*03c0*/  FSETP.GT.AND P2, PT, R6.reuse, 8.50705917302346158658e+37, PT ;  /* 0x7e8000000600780b */ /* 0x048fe20003f44000 */
[----:B------:R-:W-:Y:S01]  /*03d0*/  @!P4 FMUL R11, R11, 16777216 ;  /* 0x4b8000000b0bc820 */ /* 0x000fe20000400000 */
[C---:B------:R-:W-:Y:S01]  /*03e0*/  FSETP.GEU.AND P5, PT, R5.reuse, 1.175494350822287508e-38, PT ;  /* 0x008000000500780b */ /* 0x040fe20003fae000 */
[----:B------:R-:W1:Y:S01]  /*03f0*/  LDC.64 R18, c[0x0][0x228] ;  /* 0x00008a00ff127b82 */ /* 0x000e620000000a00 */
[----:B------:R-:W-:Y:S01]  /*0400*/  FSETP.GEU.AND P1, PT, R6, 1.175494350822287508e-38, PT ;  /* 0x008000000600780b */ /* 0x000fe20003f2e000 */
[----:B------:R-:W2:Y:S01]  /*0410*/  MUFU.RCP R8, R7 ;  /* 0x0000000700087308 */ /* 0x000ea20000001000 */
[----:B------:R-:W-:Y:S01]  /*0420*/  @P0 FMUL R16, R16, 0.25 ;  /* 0x3e80000010100820 */ /* 0x000fe20000400000 */
[----:B------:R-:W-:-:S04]  /*0430*/  @P6 FMUL R5, R5, 0.25 ;  /* 0x3e80000005056820 */ /* 0x000fc80000400000 */
[----:B------:R-:W3:Y:S02]  /*0440*/  LDC.64 R20, c[0x0][0x230] ;  /* 0x00008c00ff147b82 */ /* 0x000ee40000000a00 */
[----:B------:R-:W4:Y:S01]  /*0450*/  MUFU.RCP R11, R11 ;  /* 0x0000000b000b7308 */ /* 0x000f220000001000 */
[----:B------:R-:W-:Y:S01]  /*0460*/  @P2 FMUL R6, R6, 0.25 ;  /* 0x3e80000006062820 */ /* 0x000fe20000400000 */
[----:B------:R-:W-:Y:S01]  /*0470*/  @!P3 FMUL R16, R16, 16777216 ;  /* 0x4b8000001010b820 */ /* 0x000fe20000400000 */
[----:B------:R-:W-:Y:S02]  /*0480*/  @!P5 FMUL R5, R5, 16777216 ;  /* 0x4b8000000505d820 */ /* 0x000fe40000400000 */
[----:B------:R-:W-:Y:S01]  /*0490*/  @!P1 FMUL R6, R6, 16777216 ;  /* 0x4b80000006069820 */ /* 0x000fe20000400000 */
[----:B------:R-:W-:Y:S02]  /*04a0*/  @!P4 FMUL R4, R4, 16777216 ;  /* 0x4b8000000404c820 */ /* 0x000fe40000400000 */
[----:B------:R-:W5:Y:S01]  /*04b0*/  MUFU.RCP R16, R16 ;  /* 0x0000001000107308 */ /* 0x000f620000001000 */
[----:B--2---:R-:W-:Y:S01]  /*04c0*/  FMUL R33, R8, R33 ;  /* 0x0000002108217220 */ /* 0x004fe20000400000 */
[----:B------:R-:W-:-:S06]  /*04d0*/  FSEL R9, R29, 1, P0 ;  /* 0x3f8000001d097808 */ /* 0x000fcc0000000000 */
[----:B------:R-:W2:Y:S01]  /*04e0*/  MUFU.RCP R7, R6 ;  /* 0x0000000600077308 */ /* 0x000ea20000001000 */
[----:B----4-:R-:W-:Y:S01]  /*04f0*/  FMUL R11, R11, R4 ;  /* 0x000000040b0b7220 */ /* 0x010fe20000400000 */
[----:B------:R-:W-:-:S06]  /*0500*/  FSEL R4, R29, 1, P2 ;  /* 0x3f8000001d047808 */ /* 0x000fcc0001000000 */
[----:B------:R-:W4:Y:S01]  /*0510*/  MUFU.RCP R5, R5 ;  /* 0x0000000500057308 */ /* 0x000f220000001000 */
[----:B------:R-:W-:Y:S01]  /*0520*/  FSEL R8, R29, 1, P6 ;  /* 0x3f8000001d087808 */ /* 0x000fe20003000000 */
[----:B------:R-:W-:Y:S01]  /*0530*/  @!P3 FMUL R9, R9, 16777216 ;  /* 0x4b8000000909b820 */ /* 0x000fe20000400000 */
[----:B------:R-:W-:-:S03]  /*0540*/  @!P1 FMUL R4, R4, 16777216 ;  /* 0x4b80000004049820 */ /* 0x000fc60000400000 */
[----:B------:R-:W-:Y:S01]  /*0550*/  @!P5 FMUL R8, R8, 16777216 ;  /* 0x4b8000000808d820 */ /* 0x000fe20000400000 */
[----:B-----5:R-:W-:Y:S01]  /*0560*/  FMUL R16, R16, R9 ;  /* 0x0000000910107220 */ /* 0x020fe20000400000 */
[----:B--2---:R-:W-:Y:S01]  /*0570*/  FMUL R7, R7, R4 ;  /* 0x0000000407077220 */ /* 0x004fe20000400000 */
[----:B------:R-:W-:Y:S01]  /*0580*/  FADD R23, R23, -R27 ;  /* 0x8000001b17177221 */ /* 0x000fe20000000000 */
[----:B------:R-:W-:Y:S01]  /*0590*/  FADD R22, R22, -R26 ;  /* 0x8000001a16167221 */ /* 0x000fe20000000000 */
[----:B----4-:R-:W-:Y:S01]  /*05a0*/  FMUL R6, R5, R8 ;  /* 0x0000000805067220 */ /* 0x010fe20000400000 */
[----:B-1----:R-:W-:-:S04]  /*05b0*/  IMAD.WIDE R4, R31, 0x4, R18 ;  /* 0x000000041f047825 */ /* 0x002fc800078e0212 */
[----:B---3--:R-:W-:-:S04]  /*05c0*/  IMAD.WIDE R8, R31, 0x4, R20 ;  /* 0x000000041f087825 */ /* 0x008fc800078e0214 */
[----:B------:R-:W-:Y:S01]  /*05d0*/  FMUL R27, R11, R24 ;  /* 0x000000180b1b7220 */ /* 0x000fe20000400000 */
[----:B------:R-:W-:Y:S01]  /*05e0*/  FMUL R26, R16, R25 ;  /* 0x00000019101a7220 */ /* 0x000fe20000400000 */
[----:B------:R-:W-:Y:S01]  /*05f0*/  FMUL R25, R7, R22 ;  /* 0x0000001607197220 */ /* 0x000fe20000400000 */
[----:B------:R-:W-:Y:S02]  /*0600*/  FMUL R24, R6, R23 ;  /* 0x0000001706187220 */ /* 0x000fe40000400000 */
[----:B------:R-:W2:Y:S04]  /*0610*/  LDG.E.EL.128 R4, desc[UR4][R4.64] ;  /* 0x0000000404047981 */ /* 0x000ea8000c2e1d00 */
[----:B------:R-:W2:Y:S01]  /*0620*/  LDG.E.EL.128 R8, desc[UR4][R8.64] ;  /* 0x0000000408087981 */ /* 0x000ea2000c2e1d00 */
[----:B------:R-:W-:-:S04]  /*0630*/  IMAD.WIDE R18, R28, 0x4, R18 ;  /* 0x000000041c127825 */ /* 0x000fc800078e0212 */
[----:B------:R-:W-:Y:S02]  /*0640*/  IMAD.WIDE R20, R28, 0x4, R20 ;  /* 0x000000041c147825 */ /* 0x000fe400078e0214 */
[----:B------:R-:W3:Y:S04]  /*0650*/  LDG.E.EL.128 R16, desc[UR4][R18.64] ;  /* 0x0000000412107981 */ /* 0x000ee8000c2e1d00 */
[----:B------:R-:W3:Y:S01]  /*0660*/  LDG.E.EL.128 R20, desc[UR4][R20.64] ;  /* 0x0000000414147981 */ /* 0x000ee2000c2e1d00 */
[----:B------:R-:W-:Y:S01]  /*0670*/  FADD R13, R13, 9.9999997473787516356e-06 ;  /* 0x3727c5ac0d0d7421 */ /* 0x000fe20000000000 */
[----:B------:R-:W-:Y:S01]  /*0680*/  FADD R15, R15, 9.9999997473787516356e-06 ;  /* 0x3727c5ac0f0f7421 */ /* 0x000fe20000000000 */
[----:B------:R-:W-:Y:S01]  /*0690*/  FADD R14, R14, 9.9999997473787516356e-06 ;  /* 0x3727c5ac0e0e7421 */ /* 0x000fe20000000000 */
[----:B------:R-:W-:Y:S01]  /*06a0*/  FMUL R31, R33, R30 ;  /* 0x0000001e211f7220 */ /* 0x000fe20000400000 */
[----:B--2---:R-:W-:-:S02]  /*06b0*/  FFMA R25, R6, R25, R10 ;  /* 0x0000001906197223 */ /* 0x004fc4000000000a */
[----:B------:R-:W1:Y:S01]  /*06c0*/  MUFU.SQRT R6, R13 ;  /* 0x0000000d00067308 */ /* 0x000e620000002000 */
[----:B------:R-:W-:Y:S01]  /*06d0*/  FFMA R26, R5, R26, R9 ;  /* 0x0000001a051a7223 */ /* 0x000fe20000000009 */
[----:B------:R-:W-:-:S06]  /*06e0*/  FFMA R24, R7, R24, R11 ;  /* 0x0000001807187223 */ /* 0x000fcc000000000b */
[----:B------:R-:W2:Y:S08]  /*06f0*/  MUFU.SQRT R9, R15 ;  /* 0x0000000f00097308 */ /* 0x000eb00000002000 */
[----:B------:R-:W4:Y:S01]  /*0700*/  MUFU.SQRT R7, R14 ;  /* 0x0000000e00077308 */ /* 0x000f220000002000 */
[C---:B-1----:R-:W-:Y:S02]  /*0710*/  FSETP.GT.AND P0, PT, R6.reuse, 8.50705917302346158658e+37, PT ;  /* 0x7e8000000600780b */ /* 0x042fe40003f04000 */
[----:B------:R-:W-:Y:S01]  /*0720*/  FSETP.GEU.AND P3, PT, R6, 1.175494350822287508e-38, PT ;  /* 0x008000000600780b */ /* 0x000fe20003f6e000 */
[----:B------:R-:W-:-:S02]  /*0730*/  FFMA R27, R4, R27, R8 ;  /* 0x0000001b041b7223 */ /* 0x000fc40000000008 */
[----:B------:R-:W1:Y:S01]  /*0740*/  LDC.64 R4, c[0x0][0x238] ;  /* 0x00008e00ff047b82 */ /* 0x000e620000000a00 */
[C---:B--2---:R-:W-:Y:S02]  /*0750*/  FSETP.GT.AND P2, PT, R9.reuse, 8.50705917302346158658e+37, PT ;  /* 0x7e8000000900780b */ /* 0x044fe40003f44000 */
[----:B------:R-:W-:Y:S02]  /*0760*/  FSETP.GEU.AND P5, PT, R9, 1.175494350822287508e-38, PT ;  /* 0x008000000900780b */ /* 0x000fe40003fae000 */
[----:B----4-:R-:W-:-:S03]  /*0770*/  FSETP.GT.AND P1, PT, R7, 8.50705917302346158658e+37, PT ;  /* 0x7e8000000700780b */ /* 0x010fc60003f24000 */
[----:B------:R-:W-:Y:S01]  /*0780*/  @P0 FMUL R6, R6, 0.25 ;  /* 0x3e80000006060820 */ /* 0x000fe20000400000 */
[----:B------:R-:W-:-:S03]  /*0790*/  FSETP.GEU.AND P4, PT, R7, 1.175494350822287508e-38, PT ;  /* 0x008000000700780b */ /* 0x000fc60003f8e000 */
[----:B------:R-:W-:Y:S02]  /*07a0*/  @!P3 FMUL R6, R6, 16777216 ;  /* 0x4b8000000606b820 */ /* 0x000fe40000400000 */
[----:B------:R-:W-:Y:S02]  /*07b0*/  @P2 FMUL R9, R9, 0.25 ;  /* 0x3e80000009092820 */ /* 0x000fe40000400000 */
[----:B------:R-:W2:Y:S02]  /*07c0*/  MUFU.RCP R13, R6 ;  /* 0x00000006000d7308 */ /* 0x000ea40000001000 */
[----:B------:R-:W-:Y:S01]  /*07d0*/  @!P5 FMUL R9, R9, 16777216 ;  /* 0x4b8000000909d820 */ /* 0x000fe20000400000 */
[----:B------:R-:W-:Y:S01]  /*07e0*/  @P1 FMUL R7, R7, 0.25 ;  /* 0x3e80000007071820 */ /* 0x000fe20000400000 */
[----:B------:R-:W-:-:S03]  /*07f0*/  FSEL R10, R29, 1, P0 ;  /* 0x3f8000001d0a7808 */ /* 0x000fc60000000000 */
[----:B------:R-:W-:Y:S01]  /*0800*/  @!P4 FMUL R7, R7, 16777216 ;  /* 0x4b8000000707c820 */ /* 0x000fe20000400000 */
[----:B------:R-:W4:Y:S01]  /*0810*/  MUFU.RCP R9, R9 ;  /* 0x0000000900097308 */ /* 0x000f220000001000 */
[----:B------:R-:W-:Y:S01]  /*0820*/  @!P3 FMUL R10, R10, 16777216 ;  /* 0x4b8000000a0ab820 */ /* 0x000fe20000400000 */
[----:B-1----:R-:W-:Y:S01]  /*0830*/  IMAD.WIDE R14, R0, 0x4, R4 ;  /* 0x00000004000e7825 */ /* 0x002fe200078e0204 */
[----:B------:R-:W-:-:S05]  /*0840*/  FSEL R11, R29, 1, P1 ;  /* 0x3f8000001d0b7808 */ /* 0x000fca0000800000 */
[----:B------:R1:W5:Y:S01]  /*0850*/  MUFU.RCP R8, R7 ;  /* 0x0000000700087308 */ /* 0x0003620000001000 */
[----:B--2---:R-:W-:Y:S01]  /*0860*/  FMUL R13, R13, R10 ;  /* 0x0000000a0d0d7220 */ /* 0x004fe20000400000 */
[----:B------:R-:W-:Y:S01]  /*0870*/  FSEL R10, R29, 1, P2 ;  /* 0x3f8000001d0a7808 */ /* 0x000fe20001000000 */
[----:B------:R-:W-:-:S04]  /*0880*/  @!P4 FMUL R11, R11, 16777216 ;  /* 0x4b8000000b0bc820 */ /* 0x000fc80000400000 */
[----:B------:R-:W-:Y:S01]  /*0890*/  @!P5 FMUL R10, R10, 16777216 ;  /* 0x4b8000000a0ad820 */ /* 0x000fe20000400000 */
[----:B-1----:R-:W2:Y:S01]  /*08a0*/  LDG.E.128 R4, desc[UR4][R14.64] ;  /* 0x000000040e047981 */ /* 0x002ea2000c1e1d00 */
[----:B---3--:R-:W-:Y:S02]  /*08b0*/  FFMA R31, R16, R31, R20 ;  /* 0x0000001f101f7223 */ /* 0x008fe40000000014 */
[----:B----4-:R-:W-:Y:S01]  /*08c0*/  FMUL R29, R9, R10 ;  /* 0x0000000a091d7220 */ /* 0x010fe20000400000 */
[----:B-----5:R-:W-:Y:S02]  /*08d0*/  FMUL R16, R8, R11 ;  /* 0x0000000b08107220 */ /* 0x020fe40000400000 */
[----:B------:R-:W3:Y:S01]  /*08e0*/  LDG.E.128 R8, desc[UR4][R14.64+0x800] ;  /* 0x000800040e087981 */ /* 0x000ee2000c1e1d00 */
[----:B------:R-:W-:Y:S02]  /*08f0*/  FMUL R20, R13, R12 ;  /* 0x0000000c0d147220 */ /* 0x000fe40000400000 */
[----:B------:R-:W1:Y:S01]  /*0900*/  LDC.64 R12, c[0x0][0x240] ;  /* 0x00009000ff0c7b82 */ /* 0x000e620000000a00 */
[----:B------:R-:W-:Y:S01]  /*0910*/  FMUL R2, R29, R2 ;  /* 0x000000021d027220 */ /* 0x000fe20000400000 */
[----:B------:R-:W-:Y:S01]  /*0920*/  FMUL R3, R16, R3 ;  /* 0x0000000310037220 */ /* 0x000fe20000400000 */
[----:B------:R-:W-:-:S02]  /*0930*/  FFMA R20, R17, R20, R21 ;  /* 0x0000001411147223 */ /* 0x000fc40000000015 */
[----:B------:R-:W-:Y:S01]  /*0940*/  FFMA R2, R19, R2, R23 ;  /* 0x0000000213027223 */ /* 0x000fe20000000017 */
[----:B------:R-:W-:Y:S01]  /*0950*/  FFMA R3, R18, R3, R22 ;  /* 0x0000000312037223 */ /* 0x000fe20000000016 */
[----:B-1----:R-:W-:Y:S01]  /*0960*/  IMAD.WIDE R12, R0, 0x4, R12 ;  /* 0x00000004000c7825 */ /* 0x002fe200078e020c */
[----:B--2---:R-:W-:-:S03]  /*0970*/  FSETP.GEU.AND P6, PT, R31, -R4, PT ;  /* 0x800000041f00720b */ /* 0x004fc60003fce000 */
[----:B------:R-:W-:Y:S01]  /*0980*/  FADD R4, R4, R31 ;  /* 0x0000001f04047221 */ /* 0x000fe20000000000 */
[----:B------:R-:W-:Y:S01]  /*0990*/  FSETP.GEU.AND P0, PT, R20, -R5, PT ;  /* 0x800000051400720b */ /* 0x000fe20003f0e000 */
[----:B------:R-:W-:Y:S01]  /*09a0*/  FADD R5, R5, R20 ;  /* 0x0000001405057221 */ /* 0x000fe20000000000 */
[----:B------:R-:W-:Y:S02]  /*09b0*/  FSETP.GEU.AND P1, PT, R3, -R6, PT ;  /* 0x800000060300720b */ /* 0x000fe40003f2e000 */
[----:B------:R-:W-:Y:S01]  /*09c0*/  SEL R4, R4, RZ, P6 ;  /* 0x000000ff04047207 */ /* 0x000fe20003000000 */
[----:B------:R-:W-:Y:S01]  /*09d0*/  FADD R6, R6, R3 ;  /* 0x0000000306067221 */ /* 0x000fe20000000000 */
[----:B------:R-:W-:Y:S01]  /*09e0*/  FSETP.GEU.AND P2, PT, R2, -R7, PT ;  /* 0x800000070200720b */ /* 0x000fe20003f4e000 */
[----:B------:R-:W-:Y:S01]  /*09f0*/  FADD R7, R7, R2 ;  /* 0x0000000207077221 */ /* 0x000fe20000000000 */
[----:B---3--:R-:W-:Y:S01]  /*0a00*/  FSETP.GEU.AND P3, PT, R27, -R8, PT ;  /* 0x800000081b00720b */ /* 0x008fe20003f6e000 */
[----:B------:R-:W-:Y:S01]  /*0a10*/  FADD R8, R8, R27 ;  /* 0x0000001b08087221 */ /* 0x000fe20000000000 */
[----:B------:R-:W-:Y:S01]  /*0a20*/  FSETP.GEU.AND P4, PT, R26, -R9, PT ;  /* 0x800000091a00720b */ /* 0x000fe20003f8e000 */
[----:B------:R-:W-:Y:S01]  /*0a30*/  FADD R9, R9, R26 ;  /* 0x0000001a09097221 */ /* 0x000fe20000000000 */
[----:B------:R-:W-:Y:S01]  /*0a40*/  FSETP.GEU.AND P5, PT, R25, -R10, PT ;  /* 0x8000000a1900720b */ /* 0x000fe20003fae000 */
[----:B------:R-:W-:Y:S01]  /*0a50*/  FADD R10, R10, R25 ;  /* 0x000000190a0a7221 */ /* 0x000fe20000000000 */
[----:B------:R-:W-:Y:S01]  /*0a60*/  FSETP.GEU.AND P6, PT, R24, -R11, PT ;  /* 0x8000000b1800720b */ /* 0x000fe20003fce000 */
[----:B------:R-:W-:Y:S01]  /*0a70*/  FADD R11, R11, R24 ;  /* 0x000000180b0b7221 */ /* 0x000fe20000000000 */
[----:B------:R-:W-:-:S02]  /*0a80*/  SEL R5, R5, RZ, P0 ;  /* 0x000000ff05057207 */ /* 0x000fc40000000000 */
[----:B------:R-:W-:Y:S02]  /*0a90*/  SEL R6, R6, RZ, P1 ;  /* 0x000000ff06067207 */ /* 0x000fe40000800000 */
[----:B------:R-:W-:Y:S02]  /*0aa0*/  SEL R7, R7, RZ, P2 ;  /* 0x000000ff07077207 */ /* 0x000fe40001000000 */
[----:B------:R-:W-:Y:S02]  /*0ab0*/  SEL R8, R8, RZ, P3 ;  /* 0x000000ff08087207 */ /* 0x000fe40001800000 */
[----:B------:R-:W-:Y:S02]  /*0ac0*/  SEL R9, R9, RZ, P4 ;  /* 0x000000ff09097207 */ /* 0x000fe40002000000 */
[----:B------:R-:W-:Y:S02]  /*0ad0*/  SEL R10, R10, RZ, P5 ;  /* 0x000000ff0a0a7207 */ /* 0x000fe40002800000 */
[----:B------:R-:W-:Y:S01]  /*0ae0*/  SEL R11, R11, RZ, P6 ;  /* 0x000000ff0b0b7207 */ /* 0x000fe20003000000 */
[----:B------:R-:W-:Y:S04]  /*0af0*/  STG.E.128 desc[UR4][R12.64], R4 ;  /* 0x000000040c007986 */ /* 0x000fe8000c101d04 */
[----:B------:R-:W-:Y:S01]  /*0b00*/  STG.E.128 desc[UR4][R12.64+0x800], R8 ;  /* 0x000800080c007986 */ /* 0x000fe2000c101d04 */
[----:B------:R-:W-:Y:S05]  /*0b10*/  EXIT ;  /* 0x000000000000794d */ /* 0x000fea0003800000 */
.L_x_0:
[----:B------:R-:W-:-:S00]  /*0b20*/  BRA `(.L_x_0) ;  /* 0xfffffffc00fc7947 */ /* 0x000fc0000383ffff */
[----:B------:R-:W-:-:S00]  /*0b30*/  NOP ;  /* 0x0000000000007918 */ /* 0x000fc00000000000 */
        /* <DEDUP_REMOVED lines=12> */
.L_x_1:


//--------------------- .nv.global.init           --------------------------
	.section	.nv.global.init,"aw",@progbits
.nv.global.init:
	.type		_$_str,@object
	.size		_$_str,(_$_str_$_2 - _$_str)
_$_str:
        /*0000*/ 	.byte	0x5f, 0x5f, 0x43, 0x55, 0x44, 0x41, 0x5f, 0x46, 0x54, 0x5a, 0x00
	.type		_$_str_$_2,@object
	.size		_$_str_$_2,(.L_1 - _$_str_$_2)
_$_str_$_2:
        /*000b*/ 	.byte	0x5f, 0x5f, 0x43, 0x55, 0x44, 0x41, 0x5f, 0x50, 0x52, 0x45, 0x43, 0x5f, 0x53, 0x51, 0x52, 0x54
        /*001b*/ 	.byte	0x00
.L_1:


//--------------------- .nv.constant0.triton_poi_fused__native_batch_norm_legit_no_training_add_relu_23 --------------------------
	.section	.nv.constant0.triton_poi_fused__native_batch_norm_legit_no_training_add_relu_23,"a",@progbits
	.sectionflags	@""
	.align	4
.nv.constant0.triton_poi_fused__native_batch_norm_legit_no_training_add_relu_23:
	.zero		588
